//
// Generated by NVIDIA NVVM Compiler
//
// Compiler Build ID: CL-36424714
// Cuda compilation tools, release 13.0, V13.0.88
// Based on NVVM 20.0.0
//

.version 9.0
.target sm_100
.address_size 64

	// .globl	_Z7cudaBFSPjS_iPi

.visible .entry _Z7cudaBFSPjS_iPi(
	.param .u64 .ptr .align 1 _Z7cudaBFSPjS_iPi_param_0,
	.param .u64 .ptr .align 1 _Z7cudaBFSPjS_iPi_param_1,
	.param .u32 _Z7cudaBFSPjS_iPi_param_2,
	.param .u64 .ptr .align 1 _Z7cudaBFSPjS_iPi_param_3
)
{
	.reg .pred 	%p<11>;
	.reg .b16 	%rs<6>;
	.reg .b32 	%r<82>;
	.reg .b64 	%rd<30>;

	ld.param.u64 	%rd7, [_Z7cudaBFSPjS_iPi_param_0];
	ld.param.u64 	%rd8, [_Z7cudaBFSPjS_iPi_param_1];
	ld.param.u32 	%r25, [_Z7cudaBFSPjS_iPi_param_2];
	cvta.to.global.u64 	%rd1, %rd8;
	cvta.to.global.u64 	%rd2, %rd7;
	mov.u32 	%r26, %ntid.x;
	mov.u32 	%r27, %ctaid.x;
	mov.u32 	%r28, %tid.x;
	mad.lo.s32 	%r75, %r26, %r27, %r28;
	setp.ge.s32 	%p1, %r75, %r25;
	@%p1 bra 	$L__BB0_15;
	add.s64 	%rd3, %rd2, 8;
	add.s64 	%rd4, %rd1, 8;
$L__BB0_2:
	mul.lo.s32 	%r3, %r75, 108;
	add.s32 	%r4, %r3, 81;
	mov.u32 	%r77, %r3;
$L__BB0_3:
	mul.wide.s32 	%rd9, %r77, 4;
	add.s64 	%rd10, %rd2, %rd9;
	ld.global.u32 	%r29, [%rd10];
	setp.eq.s32 	%p2, %r29, 0;
	@%p2 bra 	$L__BB0_5;
	add.s32 	%r77, %r77, 1;
	setp.lt.s32 	%p3, %r77, %r4;
	@%p3 bra 	$L__BB0_3;
$L__BB0_5:
	setp.eq.s32 	%p4, %r77, %r4;
	@%p4 bra 	$L__BB0_15;
	sub.s32 	%r8, %r77, %r3;
	mul.hi.s32 	%r31, %r8, 954437177;
	shr.u32 	%r32, %r31, 31;
	shr.s32 	%r33, %r31, 1;
	add.s32 	%r9, %r33, %r32;
	mul.lo.s32 	%r34, %r9, 9;
	sub.s32 	%r10, %r8, %r34;
	mul.hi.s32 	%r35, %r8, 1272582903;
	shr.u32 	%r36, %r35, 31;
	shr.s32 	%r37, %r35, 3;
	add.s32 	%r38, %r37, %r36;
	cvt.u16.u32 	%rs1, %r10;
	mul.lo.s16 	%rs2, %rs1, 86;
	shr.u16 	%rs3, %rs2, 15;
	shr.u16 	%rs4, %rs2, 8;
	add.s16 	%rs5, %rs4, %rs3;
	cvt.u32.u16 	%r39, %rs5;
	cvt.s32.s8 	%r40, %r39;
	mad.lo.s32 	%r41, %r38, 3, %r3;
	add.s32 	%r42, %r41, %r40;
	add.s32 	%r43, %r42, 99;
	mul.wide.s32 	%rd11, %r43, 4;
	add.s64 	%rd5, %rd2, %rd11;
	add.s32 	%r11, %r9, 81;
	add.s32 	%r12, %r10, 90;
	sub.s32 	%r13, %r43, %r3;
	mov.b32 	%r78, 1;
$L__BB0_7:
	add.s32 	%r44, %r3, %r9;
	add.s32 	%r45, %r44, 81;
	mul.wide.s32 	%rd12, %r45, 4;
	add.s64 	%rd13, %rd2, %rd12;
	ld.global.u32 	%r46, [%rd13];
	add.s32 	%r47, %r78, -1;
	mov.b32 	%r48, 1;
	shl.b32 	%r15, %r48, %r47;
	and.b32  	%r49, %r46, %r15;
	setp.eq.s32 	%p5, %r49, 0;
	@%p5 bra 	$L__BB0_13;
	add.s32 	%r50, %r3, %r10;
	add.s32 	%r51, %r50, 90;
	mul.wide.s32 	%rd14, %r51, 4;
	add.s64 	%rd15, %rd2, %rd14;
	ld.global.u32 	%r52, [%rd15];
	and.b32  	%r53, %r52, %r15;
	setp.eq.s32 	%p6, %r53, 0;
	@%p6 bra 	$L__BB0_13;
	ld.global.u32 	%r54, [%rd5];
	and.b32  	%r55, %r54, %r15;
	setp.eq.s32 	%p7, %r55, 0;
	@%p7 bra 	$L__BB0_13;
	ld.param.u64 	%rd29, [_Z7cudaBFSPjS_iPi_param_3];
	cvta.to.global.u64 	%rd16, %rd29;
	atom.global.add.u32 	%r57, [%rd16], 1;
	mul.lo.s32 	%r16, %r57, 108;
	mov.b32 	%r81, 0;
	mov.u32 	%r79, %r16;
	mov.u32 	%r80, %r3;
$L__BB0_11:
	mul.wide.s32 	%rd17, %r80, 4;
	add.s64 	%rd18, %rd3, %rd17;
	mul.wide.s32 	%rd19, %r79, 4;
	add.s64 	%rd20, %rd4, %rd19;
	ld.global.u32 	%r58, [%rd18+-8];
	st.global.u32 	[%rd20+-8], %r58;
	ld.global.u32 	%r59, [%rd18+-4];
	st.global.u32 	[%rd20+-4], %r59;
	ld.global.u32 	%r60, [%rd18];
	st.global.u32 	[%rd20], %r60;
	ld.global.u32 	%r61, [%rd18+4];
	st.global.u32 	[%rd20+4], %r61;
	add.s32 	%r81, %r81, 4;
	add.s32 	%r80, %r80, 4;
	add.s32 	%r79, %r79, 4;
	setp.ne.s32 	%p8, %r81, 108;
	@%p8 bra 	$L__BB0_11;
	add.s32 	%r62, %r8, %r16;
	mul.wide.s32 	%rd21, %r62, 4;
	add.s64 	%rd22, %rd1, %rd21;
	st.global.u32 	[%rd22], %r78;
	not.b32 	%r63, %r15;
	add.s32 	%r64, %r11, %r16;
	mul.wide.s32 	%rd23, %r64, 4;
	add.s64 	%rd24, %rd1, %rd23;
	ld.global.u32 	%r65, [%rd24];
	and.b32  	%r66, %r65, %r63;
	st.global.u32 	[%rd24], %r66;
	add.s32 	%r67, %r12, %r16;
	mul.wide.s32 	%rd25, %r67, 4;
	add.s64 	%rd26, %rd1, %rd25;
	ld.global.u32 	%r68, [%rd26];
	and.b32  	%r69, %r68, %r63;
	st.global.u32 	[%rd26], %r69;
	add.s32 	%r70, %r13, %r16;
	mul.wide.s32 	%rd27, %r70, 4;
	add.s64 	%rd28, %rd1, %rd27;
	ld.global.u32 	%r71, [%rd28];
	and.b32  	%r72, %r71, %r63;
	st.global.u32 	[%rd28], %r72;
$L__BB0_13:
	add.s32 	%r78, %r78, 1;
	setp.ne.s32 	%p9, %r78, 10;
	@%p9 bra 	$L__BB0_7;
	mov.u32 	%r74, %nctaid.x;
	mad.lo.s32 	%r75, %r26, %r74, %r75;
	setp.lt.s32 	%p10, %r75, %r25;
	@%p10 bra 	$L__BB0_2;
$L__BB0_15:
	ret;

}


// ===== COMPILED SASS (sm_100) =====

	.target	sm_100

	.elftype	@"ET_EXEC"


//--------------------- .note.nv.tkinfo           --------------------------
	.section	.note.nv.tkinfo,"",@"SHT_NOTE"
	.sectionflags	@"SHF_NOTE_NV_TKINFO"
	.tkinfo
        /*0018*/ 	.word	0x00000002
        /*0030*/ 	.string	""
        /*0030*/ 	.string	"ptxas"
        /*0030*/ 	.string	"Cuda compilation tools, release 13.0, V13.0.88"
        /*0030*/ 	.string	"Build cuda_13.0.r13.0/compiler.36424714_0"
        /*0030*/ 	.string	"-arch sm_100 -m 64 "



//--------------------- .note.nv.cuinfo           --------------------------
	.section	.note.nv.cuinfo,"",@"SHT_NOTE"
	.sectionflags	@"SHF_NOTE_NV_CUINFO"
        /*0018*/ 	.short	0x0002
        /*001a*/ 	.short	0x0064
        /*001c*/ 	.short	0x0082
	.zero		2


//--------------------- .nv.info                  --------------------------
	.section	.nv.info,"",@"SHT_CUDA_INFO"
	.align	4


	//----- nvinfo : EIATTR_REGCOUNT
	.align		4
        /*0000*/ 	.byte	0x04, 0x2f
        /*0002*/ 	.short	(.L_1 - .L_0)
	.align		4
.L_0:
        /*0004*/ 	.word	index@(_Z7cudaBFSPjS_iPi)
        /*0008*/ 	.word	0x00000020


	//----- nvinfo : EIATTR_FRAME_SIZE
	.align		4
.L_1:
        /*000c*/ 	.byte	0x04, 0x11
        /*000e*/ 	.short	(.L_3 - .L_2)
	.align		4
.L_2:
        /*0010*/ 	.word	index@(_Z7cudaBFSPjS_iPi)
        /*0014*/ 	.word	0x00000000


	//----- nvinfo : EIATTR_MIN_STACK_SIZE
	.align		4
.L_3:
        /*0018*/ 	.byte	0x04, 0x12
        /*001a*/ 	.short	(.L_5 - .L_4)
	.align		4
.L_4:
        /*001c*/ 	.word	index@(_Z7cudaBFSPjS_iPi)
        /*0020*/ 	.word	0x00000000
.L_5:


//--------------------- .nv.compat                --------------------------
	.section	.nv.compat,"",@"SHT_CUDA_COMPAT_INFO"
	.align	4
        /*0000*/ 	.byte	0x02, 0x09, 0x00, 0x00, 0x02, 0x02, 0x01, 0x00, 0x02, 0x05, 0x05, 0x00, 0x03, 0x07, 0x01, 0x01
        /*0010*/ 	.byte	0x02, 0x03, 0x00, 0x00, 0x02, 0x06, 0x01, 0x00, 0x04, 0x0b, 0x08, 0x00, 0x09, 0x00, 0x00, 0x00
        /*0020*/ 	.byte	0x00, 0x00, 0x00, 0x00


//--------------------- .nv.info._Z7cudaBFSPjS_iPi --------------------------
	.section	.nv.info._Z7cudaBFSPjS_iPi,"",@"SHT_CUDA_INFO"
	.sectionflags	@""
	.align	4


	//----- nvinfo : EIATTR_CUDA_API_VERSION
	.align		4
        /*0000*/ 	.byte	0x04, 0x37
        /*0002*/ 	.short	(.L_7 - .L_6)
.L_6:
        /*0004*/ 	.word	0x00000082


	//----- nvinfo : EIATTR_KPARAM_INFO
	.align		4
.L_7:
        /*0008*/ 	.byte	0x04, 0x17
        /*000a*/ 	.short	(.L_9 - .L_8)
.L_8:
        /*000c*/ 	.word	0x00000000
        /*0010*/ 	.short	0x0003
        /*0012*/ 	.short	0x0018
        /*0014*/ 	.byte	0x00, 0xf5, 0x21, 0x00


	//----- nvinfo : EIATTR_KPARAM_INFO
	.align		4
.L_9:
        /*0018*/ 	.byte	0x04, 0x17
        /*001a*/ 	.short	(.L_11 - .L_10)
.L_10:
        /*001c*/ 	.word	0x00000000
        /*0020*/ 	.short	0x0002
        /*0022*/ 	.short	0x0010
        /*0024*/ 	.byte	0x00, 0xf0, 0x11, 0x00


	//----- nvinfo : EIATTR_KPARAM_INFO
	.align		4
.L_11:
        /*0028*/ 	.byte	0x04, 0x17
        /*002a*/ 	.short	(.L_13 - .L_12)
.L_12:
        /*002c*/ 	.word	0x00000000
        /*0030*/ 	.short	0x0001
        /*0032*/ 	.short	0x0008
        /*0034*/ 	.byte	0x00, 0xf5, 0x21, 0x00


	//----- nvinfo : EIATTR_KPARAM_INFO
	.align		4
.L_13:
        /*0038*/ 	.byte	0x04, 0x17
        /*003a*/ 	.short	(.L_15 - .L_14)
.L_14:
        /*003c*/ 	.word	0x00000000
        /*0040*/ 	.short	0x0000
        /*0042*/ 	.short	0x0000
        /*0044*/ 	.byte	0x00, 0xf5, 0x21, 0x00


	//----- nvinfo : EIATTR_SPARSE_MMA_MASK
	.align		4
.L_15:
        /*0048*/ 	.byte	0x03, 0x50
        /*004a*/ 	.short	0x0000


	//----- nvinfo : EIATTR_MAXREG_COUNT
	.align		4
        /*004c*/ 	.byte	0x03, 0x1b
        /*004e*/ 	.short	0x00ff


	//----- nvinfo : EIATTR_MERCURY_ISA_VERSION
	.align		4
        /*0050*/ 	.byte	0x03, 0x5f
        /*0052*/ 	.short	0x0101


	//----- nvinfo : EIATTR_INT_WARP_WIDE_INSTR_OFFSETS
	.align		4
        /*0054*/ 	.byte	0x04, 0x31
        /*0056*/ 	.short	(.L_17 - .L_16)


	//   ....[0]....
.L_16:
        /*0058*/ 	.word	0x000004a0


	//   ....[1]....
        /*005c*/ 	.word	0x00000550


	//----- nvinfo : EIATTR_VRC_CTA_INIT_COUNT
	.align		4
.L_17:
        /*0060*/ 	.byte	0x02, 0x4a
	.zero		1
	.zero		1


	//----- nvinfo : EIATTR_EXIT_INSTR_OFFSETS
	.align		4
        /*0064*/ 	.byte	0x04, 0x1c
        /*0066*/ 	.short	(.L_19 - .L_18)


	//   ....[0]....
.L_18:
        /*0068*/ 	.word	0x00000070


	//   ....[1]....
        /*006c*/ 	.word	0x00000200


	//   ....[2]....
        /*0070*/ 	.word	0x00001b40


	//----- nvinfo : EIATTR_CRS_STACK_SIZE
	.align		4
.L_19:
        /*0074*/ 	.byte	0x04, 0x1e
        /*0076*/ 	.short	(.L_21 - .L_20)
.L_20:
        /*0078*/ 	.word	0x00000000


	//----- nvinfo : EIATTR_CBANK_PARAM_SIZE
	.align		4
.L_21:
        /*007c*/ 	.byte	0x03, 0x19
        /*007e*/ 	.short	0x0020


	//----- nvinfo : EIATTR_PARAM_CBANK
	.align		4
        /*0080*/ 	.byte	0x04, 0x0a
        /*0082*/ 	.short	(.L_23 - .L_22)
	.align		4
.L_22:
        /*0084*/ 	.word	index@(.nv.constant0._Z7cudaBFSPjS_iPi)
        /*0088*/ 	.short	0x0380
        /*008a*/ 	.short	0x0020


	//----- nvinfo : EIATTR_SW_WAR
	.align		4
.L_23:
        /*008c*/ 	.byte	0x04, 0x36
        /*008e*/ 	.short	(.L_25 - .L_24)
.L_24:
        /*0090*/ 	.word	0x00000008
.L_25:


//--------------------- .nv.callgraph             --------------------------
	.section	.nv.callgraph,"",@"SHT_CUDA_CALLGRAPH"
	.align	4
	.sectionentsize	8
	.align		4
        /*0000*/ 	.word	0x00000000
	.align		4
        /*0004*/ 	.word	0xffffffff
	.align		4
        /*0008*/ 	.word	0x00000000
	.align		4
        /*000c*/ 	.word	0xfffffffe
	.align		4
        /*0010*/ 	.word	0x00000000
	.align		4
        /*0014*/ 	.word	0xfffffffd
	.align		4
        /*0018*/ 	.word	0x00000000
	.align		4
        /*001c*/ 	.word	0xfffffffc


//--------------------- .text._Z7cudaBFSPjS_iPi   --------------------------
	.section	.text._Z7cudaBFSPjS_iPi,"ax",@progbits
	.align	128
        .global         _Z7cudaBFSPjS_iPi
        .type           _Z7cudaBFSPjS_iPi,@function
        .size           _Z7cudaBFSPjS_iPi,(.L_x_8 - _Z7cudaBFSPjS_iPi)
        .other          _Z7cudaBFSPjS_iPi,@"STO_CUDA_ENTRY STV_DEFAULT"
_Z7cudaBFSPjS_iPi:
.text._Z7cudaBFSPjS_iPi:
[----:B------:R-:W-:Y:S01]  /*0000*/  LDC R1, c[0x0][0x37c] ;  /* 0x0000df00ff017b82 */ /* 0x000fe20000000800 */
[----:B------:R-:W0:Y:S01]  /*0010*/  S2R R0, SR_CTAID.X ;  /* 0x0000000000007919 */ /* 0x000e220000002500 */
[----:B------:R-:W0:Y:S01]  /*0020*/  LDCU UR10, c[0x0][0x360] ;  /* 0x00006c00ff0a77ac */ /* 0x000e220008000800 */
[----:B------:R-:W0:Y:S01]  /*0030*/  S2R R3, SR_TID.X ;  /* 0x0000000000037919 */ /* 0x000e220000002100 */
[----:B------:R-:W1:Y:S01]  /*0040*/  LDCU UR4, c[0x0][0x390] ;  /* 0x00007200ff0477ac */ /* 0x000e620008000800 */
[----:B0-----:R-:W-:-:S05]  /*0050*/  IMAD R0, R0, UR10, R3 ;  /* 0x0000000a00007c24 */ /* 0x001fca000f8e0203 */
[----:B-1----:R-:W-:-:S13]  /*0060*/  ISETP.GE.AND P0, PT, R0, UR4, PT ;  /* 0x0000000400007c0c */ /* 0x002fda000bf06270 */
[----:B------:R-:W-:Y:S05]  /*0070*/  @P0 EXIT ;  /* 0x000000000000094d */ /* 0x000fea0003800000 */
[----:B------:R-:W0:Y:S01]  /*0080*/  LDCU.128 UR4, c[0x0][0x380] ;  /* 0x00007000ff0477ac */ /* 0x000e220008000c00 */
[----:B------:R-:W1:Y:S01]  /*0090*/  LDCU.64 UR8, c[0x0][0x358] ;  /* 0x00006b00ff0877ac */ /* 0x000e620008000a00 */
[----:B0-----:R-:W-:Y:S02]  /*00a0*/  UIADD3 UR4, UP0, UPT, UR4, 0x8, URZ ;  /* 0x0000000804047890 */ /* 0x001fe4000ff1e0ff */
[----:B------:R-:W-:Y:S02]  /*00b0*/  UIADD3 UR6, UP1, UPT, UR6, 0x8, URZ ;  /* 0x0000000806067890 */ /* 0x000fe4000ff3e0ff */
[----:B------:R-:W-:Y:S02]  /*00c0*/  UIADD3.X UR5, UPT, UPT, URZ, UR5, URZ, UP0, !UPT ;  /* 0x00000005ff057290 */ /* 0x000fe400087fe4ff */
[----:B------:R-:W-:Y:S01]  /*00d0*/  UIADD3.X UR7, UPT, UPT, URZ, UR7, URZ, UP1, !UPT ;  /* 0x00000007ff077290 */ /* 0x000fe20008ffe4ff */
[----:B------:R-:W-:Y:S02]  /*00e0*/  MOV R14, UR4 ;  /* 0x00000004000e7c02 */ /* 0x000fe40008000f00 */
[----:B------:R-:W-:-:S02]  /*00f0*/  MOV R12, UR6 ;  /* 0x00000006000c7c02 */ /* 0x000fc40008000f00 */
[----:B------:R-:W-:Y:S02]  /*0100*/  MOV R15, UR5 ;  /* 0x00000005000f7c02 */ /* 0x000fe40008000f00 */
[----:B-1----:R-:W-:-:S07]  /*0110*/  MOV R13, UR7 ;  /* 0x00000007000d7c02 */ /* 0x002fce0008000f00 */
.L_x_6:
[----:B0-----:R-:W0:Y:S01]  /*0120*/  LDC.64 R16, c[0x0][0x380] ;  /* 0x0000e000ff107b82 */ /* 0x001e220000000a00 */
[----:B------:R-:W-:Y:S01]  /*0130*/  IMAD R2, R0, 0x6c, RZ ;  /* 0x0000006c00027824 */ /* 0x000fe200078e02ff */
[----:B------:R-:W-:Y:S03]  /*0140*/  BSSY.RECONVERGENT B0, `(.L_x_0) ;  /* 0x000000a000007945 */ /* 0x000fe60003800200 */
[----:B------:R-:W-:Y:S01]  /*0150*/  VIADD R6, R2, 0x51 ;  /* 0x0000005102067836 */ /* 0x000fe20000000000 */
[----:B------:R-:W-:-:S07]  /*0160*/  MOV R3, R2 ;  /* 0x0000000200037202 */ /* 0x000fce0000000f00 */
.L_x_2:
[----:B0-----:R-:W-:-:S06]  /*0170*/  IMAD.WIDE R4, R3, 0x4, R16 ;  /* 0x0000000403047825 */ /* 0x001fcc00078e0210 */
[----:B------:R-:W2:Y:S02]  /*0180*/  LDG.E R4, desc[UR8][R4.64] ;  /* 0x0000000804047981 */ /* 0x000ea4000c1e1900 */
[----:B--2---:R-:W-:-:S13]  /*0190*/  ISETP.NE.AND P0, PT, R4, RZ, PT ;  /* 0x000000ff0400720c */ /* 0x004fda0003f05270 */
[----:B------:R-:W-:Y:S05]  /*01a0*/  @!P0 BRA `(.L_x_1) ;  /* 0x00000000000c8947 */ /* 0x000fea0003800000 */
[----:B------:R-:W-:-:S04]  /*01b0*/  IADD3 R3, PT, PT, R3, 0x1, RZ ;  /* 0x0000000103037810 */ /* 0x000fc80007ffe0ff */
[----:B------:R-:W-:-:S13]  /*01c0*/  ISETP.GE.AND P0, PT, R3, R6, PT ;  /* 0x000000060300720c */ /* 0x000fda0003f06270 */
[----:B------:R-:W-:Y:S05]  /*01d0*/  @!P0 BRA `(.L_x_2) ;  /* 0xfffffffc00e48947 */ /* 0x000fea000383ffff */
.L_x_1:
[----:B------:R-:W-:Y:S05]  /*01e0*/  BSYNC.RECONVERGENT B0 ;  /* 0x0000000000007941 */ /* 0x000fea0003800200 */
.L_x_0:
[----:B------:R-:W-:-:S13]  /*01f0*/  ISETP.NE.AND P0, PT, R3, R6, PT ;  /* 0x000000060300720c */ /* 0x000fda0003f05270 */
[----:B------:R-:W-:Y:S05]  /*0200*/  @!P0 EXIT ;  /* 0x000000000000894d */ /* 0x000fea0003800000 */
[----:B------:R-:W-:Y:S01]  /*0210*/  IADD3 R3, PT, PT, -R2, R3, RZ ;  /* 0x0000000302037210 */ /* 0x000fe20007ffe1ff */
[----:B------:R-:W0:Y:S04]  /*0220*/  LDC.64 R10, c[0x0][0x380] ;  /* 0x0000e000ff0a7b82 */ /* 0x000e280000000a00 */
[----:B------:R-:W-:-:S05]  /*0230*/  IMAD.HI R4, R3, 0x38e38e39, RZ ;  /* 0x38e38e3903047827 */ /* 0x000fca00078e02ff */
[----:B------:R-:W-:-:S04]  /*0240*/  SHF.R.S32.HI R5, RZ, 0x1, R4 ;  /* 0x00000001ff057819 */ /* 0x000fc80000011404 */
[----:B------:R-:W-:-:S04]  /*0250*/  LEA.HI R6, R4, R5, RZ, 0x1 ;  /* 0x0000000504067211 */ /* 0x000fc800078f08ff */
[----:B------:R-:W-:Y:S01]  /*0260*/  IADD3 R9, PT, PT, R2, 0x51, R6 ;  /* 0x0000005102097810 */ /* 0x000fe20007ffe006 */
[C---:B------:R-:W-:Y:S01]  /*0270*/  IMAD R5, R6.reuse, -0x9, R3 ;  /* 0xfffffff706057824 */ /* 0x040fe200078e0203 */
[----:B------:R-:W-:-:S04]  /*0280*/  IADD3 R6, PT, PT, R6, 0x51, RZ ;  /* 0x0000005106067810 */ /* 0x000fc80007ffe0ff */
[----:B------:R-:W-:-:S05]  /*0290*/  PRMT R4, R5, 0x9910, RZ ;  /* 0x0000991005047816 */ /* 0x000fca00000000ff */
[----:B------:R-:W-:-:S05]  /*02a0*/  IMAD R4, R4, 0x56, RZ ;  /* 0x0000005604047824 */ /* 0x000fca00078e02ff */
[----:B------:R-:W-:Y:S01]  /*02b0*/  LOP3.LUT R8, R4, 0xffff, RZ, 0xc0, !PT ;  /* 0x0000ffff04087812 */ /* 0x000fe200078ec0ff */
[----:B------:R-:W-:-:S03]  /*02c0*/  IMAD.HI R4, R3, 0x4bda12f7, RZ ;  /* 0x4bda12f703047827 */ /* 0x000fc600078e02ff */
[----:B------:R-:W-:-:S04]  /*02d0*/  SHF.R.U32.HI R7, RZ, 0xf, R8 ;  /* 0x0000000fff077819 */ /* 0x000fc80000011608 */
[----:B------:R-:W-:Y:S02]  /*02e0*/  LEA.HI R8, R8, R7, RZ, 0x18 ;  /* 0x0000000708087211 */ /* 0x000fe400078fc0ff */
[----:B------:R-:W-:Y:S02]  /*02f0*/  SHF.R.U32.HI R7, RZ, 0x1f, R4 ;  /* 0x0000001fff077819 */ /* 0x000fe40000011604 */
[----:B------:R-:W-:Y:S02]  /*0300*/  LOP3.LUT R8, R8, 0xffff, RZ, 0xc0, !PT ;  /* 0x0000ffff08087812 */ /* 0x000fe400078ec0ff */
[----:B------:R-:W-:Y:S02]  /*0310*/  LEA.HI.SX32 R7, R4, R7, 0x1d ;  /* 0x0000000704077211 */ /* 0x000fe400078feaff */
[----:B------:R-:W-:Y:S01]  /*0320*/  PRMT R4, R8, 0x8880, RZ ;  /* 0x0000888008047816 */ /* 0x000fe200000000ff */
[----:B------:R-:W-:-:S04]  /*0330*/  IMAD.WIDE R8, R9, 0x4, R16 ;  /* 0x0000000409087825 */ /* 0x000fc800078e0210 */
[----:B------:R-:W-:-:S05]  /*0340*/  IMAD R7, R7, 0x3, R2 ;  /* 0x0000000307077824 */ /* 0x000fca00078e0202 */
[----:B------:R-:W-:Y:S01]  /*0350*/  IADD3 R19, PT, PT, R7, 0x63, R4 ;  /* 0x0000006307137810 */ /* 0x000fe20007ffe004 */
[----:B------:R-:W-:Y:S01]  /*0360*/  IMAD.MOV.U32 R4, RZ, RZ, 0x1 ;  /* 0x00000001ff047424 */ /* 0x000fe200078e00ff */
[----:B------:R-:W-:Y:S02]  /*0370*/  IADD3 R7, PT, PT, R5, 0x5a, RZ ;  /* 0x0000005a05077810 */ /* 0x000fe40007ffe0ff */
[----:B------:R-:W-:Y:S01]  /*0380*/  IADD3 R26, PT, PT, -R2, R19, RZ ;  /* 0x00000013021a7210 */ /* 0x000fe20007ffe1ff */
[----:B0-----:R-:W-:-:S07]  /*0390*/  IMAD.WIDE R16, R19, 0x4, R16 ;  /* 0x0000000413107825 */ /* 0x001fce00078e0210 */
.L_x_5:
[----:B0-----:R-:W2:Y:S01]  /*03a0*/  LDG.E R19, desc[UR8][R8.64] ;  /* 0x0000000808137981 */ /* 0x001ea2000c1e1900 */
[----:B------:R-:W-:Y:S02]  /*03b0*/  HFMA2 R21, -RZ, RZ, 0, 5.9604644775390625e-08 ;  /* 0x00000001ff157431 */ /* 0x000fe400000001ff */
[----:B------:R-:W-:Y:S01]  /*03c0*/  VIADD R28, R4, 0xffffffff ;  /* 0xffffffff041c7836 */ /* 0x000fe20000000000 */
[----:B------:R-:W-:Y:S04]  /*03d0*/  BSSY.RECONVERGENT B0, `(.L_x_3) ;  /* 0x000016e000007945 */ /* 0x000fe80003800200 */
[----:B------:R-:W-:-:S04]  /*03e0*/  SHF.L.U32 R28, R21, R28, RZ ;  /* 0x0000001c151c7219 */ /* 0x000fc800000006ff */
[----:B--2---:R-:W-:-:S13]  /*03f0*/  LOP3.LUT P0, RZ, R19, R28, RZ, 0xc0, !PT ;  /* 0x0000001c13ff7212 */ /* 0x004fda000780c0ff */
[----:B------:R-:W-:Y:S05]  /*0400*/  @!P0 BRA `(.L_x_4) ;  /* 0x0000001400a88947 */ /* 0x000fea0003800000 */
[----:B------:R-:W-:-:S05]  /*0410*/  IADD3 R19, PT, PT, R2, 0x5a, R5 ;  /* 0x0000005a02137810 */ /* 0x000fca0007ffe005 */
[----:B------:R-:W-:-:S06]  /*0420*/  IMAD.WIDE R18, R19, 0x4, R10 ;  /* 0x0000000413127825 */ /* 0x000fcc00078e020a */
[----:B------:R-:W2:Y:S02]  /*0430*/  LDG.E R19, desc[UR8][R18.64] ;  /* 0x0000000812137981 */ /* 0x000ea4000c1e1900 */
[----:B--2---:R-:W-:-:S13]  /*0440*/  LOP3.LUT P0, RZ, R19, R28, RZ, 0xc0, !PT ;  /* 0x0000001c13ff7212 */ /* 0x004fda000780c0ff */
[----:B------:R-:W-:Y:S05]  /*0450*/  @!P0 BRA `(.L_x_4) ;  /* 0x0000001400948947 */ /* 0x000fea0003800000 */
[----:B------:R-:W2:Y:S02]  /*0460*/  LDG.E R19, desc[UR8][R16.64] ;  /* 0x0000000810137981 */ /* 0x000ea4000c1e1900 */
[----:B--2---:R-:W-:-:S13]  /*0470*/  LOP3.LUT P0, RZ, R19, R28, RZ, 0xc0, !PT ;  /* 0x0000001c13ff7212 */ /* 0x004fda000780c0ff */
[----:B------:R-:W-:Y:S05]  /*0480*/  @!P0 BRA `(.L_x_4) ;  /* 0x0000001400888947 */ /* 0x000fea0003800000 */
[----:B------:R-:W0:Y:S01]  /*0490*/  S2R R21, SR_LANEID ;  /* 0x0000000000157919 */ /* 0x000e220000000000 */
[----:B------:R-:W-:Y:S01]  /*04a0*/  VOTEU.ANY UR4, UPT, PT ;  /* 0x0000000000047886 */ /* 0x000fe200038e0100 */
[----:B------:R-:W1:Y:S01]  /*04b0*/  LDC.64 R18, c[0x0][0x398] ;  /* 0x0000e600ff127b82 */ /* 0x000e620000000a00 */
[----:B------:R-:W0:Y:S08]  /*04c0*/  FLO.U32 R22, UR4 ;  /* 0x0000000400167d00 */ /* 0x000e3000080e0000 */
[----:B------:R-:W1:Y:S01]  /*04d0*/  POPC R23, UR4 ;  /* 0x0000000400177d09 */ /* 0x000e620008000000 */
[----:B0-----:R-:W-:-:S13]  /*04e0*/  ISETP.EQ.U32.AND P0, PT, R22, R21, PT ;  /* 0x000000151600720c */ /* 0x001fda0003f02070 */
[----:B-1----:R-:W2:Y:S01]  /*04f0*/  @P0 ATOMG.E.ADD.STRONG.GPU PT, R18, desc[UR8][R18.64], R23 ;  /* 0x80000017121209a8 */ /* 0x002ea200081ef108 */
[----:B------:R-:W-:-:S05]  /*0500*/  IMAD.WIDE R24, R2, 0x4, R14 ;  /* 0x0000000402187825 */ /* 0x000fca00078e020e */
[----:B------:R-:W3:Y:S01]  /*0510*/  LDG.E R29, desc[UR8][R24.64+-0x8] ;  /* 0xfffff808181d7981 */ /* 0x000ee2000c1e1900 */
[----:B------:R-:W0:Y:S02]  /*0520*/  S2R R20, SR_LTMASK ;  /* 0x0000000000147919 */ /* 0x000e240000003900 */
[----:B0-----:R-:W-:-:S06]  /*0530*/  LOP3.LUT R20, R20, UR4, RZ, 0xc0, !PT ;  /* 0x0000000414147c12 */ /* 0x001fcc000f8ec0ff */
[----:B------:R-:W0:Y:S01]  /*0540*/  POPC R20, R20 ;  /* 0x0000001400147309 */ /* 0x000e220000000000 */
[----:B--2---:R-:W0:Y:S02]  /*0550*/  SHFL.IDX PT, R27, R18, R22, 0x1f ;  /* 0x00001f16121b7589 */ /* 0x004e2400000e0000 */
[----:B0-----:R-:W-:-:S05]  /*0560*/  IADD3 R27, PT, PT, R27, R20, RZ ;  /* 0x000000141b1b7210 */ /* 0x001fca0007ffe0ff */
[----:B------:R-:W-:-:S04]  /*0570*/  IMAD R27, R27, 0x6c, RZ ;  /* 0x0000006c1b1b7824 */ /* 0x000fc800078e02ff */
[----:B------:R-:W-:-:S05]  /*0580*/  IMAD.WIDE R20, R27, 0x4, R12 ;  /* 0x000000041b147825 */ /* 0x000fca00078e020c */
[----:B---3--:R0:W-:Y:S04]  /*0590*/  STG.E desc[UR8][R20.64+-0x8], R29 ;  /* 0xfffff81d14007986 */ /* 0x0081e8000c101908 */
[----:B------:R-:W2:Y:S04]  /*05a0*/  LDG.E R19, desc[UR8][R24.64+-0x4] ;  /* 0xfffffc0818137981 */ /* 0x000ea8000c1e1900 */
[----:B--2---:R-:W-:Y:S04]  /*05b0*/  STG.E desc[UR8][R20.64+-0x4], R19 ;  /* 0xfffffc1314007986 */ /* 0x004fe8000c101908 */
[----:B------:R-:W2:Y:S01]  /*05c0*/  LDG.E R23, desc[UR8][R24.64] ;  /* 0x0000000818177981 */ /* 0x000ea2000c1e1900 */
[----:B------:R-:W-:-:S03]  /*05d0*/  IADD3 R22, PT, PT, R2, 0x4, RZ ;  /* 0x0000000402167810 */ /* 0x000fc60007ffe0ff */
[----:B--2---:R1:W-:Y:S04]  /*05e0*/  STG.E desc[UR8][R20.64], R23 ;  /* 0x0000001714007986 */ /* 0x0043e8000c101908 */
[----:B0-----:R-:W2:Y:S01]  /*05f0*/  LDG.E R29, desc[UR8][R24.64+0x4] ;  /* 0x00000408181d7981 */ /* 0x001ea2000c1e1900 */
[----:B-1----:R-:W-:Y:S01]  /*0600*/  IMAD.WIDE R22, R22, 0x4, R14 ;  /* 0x0000000416167825 */ /* 0x002fe200078e020e */
[----:B------:R-:W-:Y:S02]  /*0610*/  IADD3 R18, PT, PT, R27, 0x4, RZ ;  /* 0x000000041b127810 */ /* 0x000fe40007ffe0ff */
[----:B--2---:R0:W-:Y:S04]  /*0620*/  STG.E desc[UR8][R20.64+0x4], R29 ;  /* 0x0000041d14007986 */ /* 0x0041e8000c101908 */
[----:B0-----:R-:W2:Y:S01]  /*0630*/  LDG.E R29, desc[UR8][R22.64+-0x8] ;  /* 0xfffff808161d7981 */ /* 0x001ea2000c1e1900 */
[----:B------:R-:W-:-:S05]  /*0640*/  IMAD.WIDE R18, R18, 0x4, R12 ;  /* 0x0000000412127825 */ /* 0x000fca00078e020c */
[----:B--2---:R0:W-:Y:S04]  /*0650*/  STG.E desc[UR8][R18.64+-0x8], R29 ;  /* 0xfffff81d12007986 */ /* 0x0041e8000c101908 */
[----:B0-----:R-:W2:Y:S04]  /*0660*/  LDG.E R29, desc[UR8][R22.64+-0x4] ;  /* 0xfffffc08161d7981 */ /* 0x001ea8000c1e1900 */
[----:B--2---:R-:W-:Y:S04]  /*0670*/  STG.E desc[UR8][R18.64+-0x4], R29 ;  /* 0xfffffc1d12007986 */ /* 0x004fe8000c101908 */
[----:B------:R-:W2:Y:S01]  /*0680*/  LDG.E R25, desc[UR8][R22.64] ;  /* 0x0000000816197981 */ /* 0x000ea2000c1e1900 */
[----:B------:R-:W-:-:S03]  /*0690*/  VIADD R24, R2, 0x8 ;  /* 0x0000000802187836 */ /* 0x000fc60000000000 */
[----:B--2---:R0:W-:Y:S04]  /*06a0*/  STG.E desc[UR8][R18.64], R25 ;  /* 0x0000001912007986 */ /* 0x0041e8000c101908 */
[----:B------:R-:W2:Y:S01]  /*06b0*/  LDG.E R21, desc[UR8][R22.64+0x4] ;  /* 0x0000040816157981 */ /* 0x000ea2000c1e1900 */
[----:B0-----:R-:W-:Y:S01]  /*06c0*/  IMAD.WIDE R24, R24, 0x4, R14 ;  /* 0x0000000418187825 */ /* 0x001fe200078e020e */
[----:B------:R-:W-:Y:S02]  /*06d0*/  IADD3 R20, PT, PT, R27, 0x8, RZ ;  /* 0x000000081b147810 */ /* 0x000fe40007ffe0ff */
[----:B--2---:R0:W-:Y:S04]  /*06e0*/  STG.E desc[UR8][R18.64+0x4], R21 ;  /* 0x0000041512007986 */ /* 0x0041e8000c101908 */
[----:B------:R-:W2:Y:S01]  /*06f0*/  LDG.E R29, desc[UR8][R24.64+-0x8] ;  /* 0xfffff808181d7981 */ /* 0x000ea2000c1e1900 */
[----:B0-----:R-:W-:-:S05]  /*0700*/  IMAD.WIDE R20, R20, 0x4, R12 ;  /* 0x0000000414147825 */ /* 0x001fca00078e020c */
[----:B--2---:R0:W-:Y:S04]  /*0710*/  STG.E desc[UR8][R20.64+-0x8], R29 ;  /* 0xfffff81d14007986 */ /* 0x0041e8000c101908 */
[----:B0-----:R-:W2:Y:S04]  /*0720*/  LDG.E R29, desc[UR8][R24.64+-0x4] ;  /* 0xfffffc08181d7981 */ /* 0x001ea8000c1e1900 */
[----:B--2---:R-:W-:Y:S04]  /*0730*/  STG.E desc[UR8][R20.64+-0x4], R29 ;  /* 0xfffffc1d14007986 */ /* 0x004fe8000c101908 */
[----:B------:R-:W2:Y:S01]  /*0740*/  LDG.E R23, desc[UR8][R24.64] ;  /* 0x0000000818177981 */ /* 0x000ea2000c1e1900 */
[----:B------:R-:W-:-:S03]  /*0750*/  IADD3 R22, PT, PT, R2, 0xc, RZ ;  /* 0x0000000c02167810 */ /* 0x000fc60007ffe0ff */
        /* <DEDUP_REMOVED lines=14> */
[----:B0-----:R-:W-:-:S03]  /*0840*/  IMAD.WIDE R24, R24, 0x4, R14 ;  /* 0x0000000418187825 */ /* 0x001fc600078e020e */
[----:B--2---:R0:W-:Y:S04]  /*0850*/  STG.E desc[UR8][R18.64+0x4], R21 ;  /* 0x0000041512007986 */ /* 0x0041e8000c101908 */
[----:B------:R-:W2:Y:S01]  /*0860*/  LDG.E R29, desc[UR8][R24.64+-0x8] ;  /* 0xfffff808181d7981 */ /* 0x000ea2000c1e1900 */
[----:B------:R-:W-:-:S04]  /*0870*/  VIADD R20, R27, 0x10 ;  /* 0x000000101b147836 */ /* 0x000fc80000000000 */
        /* <DEDUP_REMOVED lines=248> */
[----:B------:R-:W-:Y:S01]  /*1800*/  IMAD.WIDE R18, R19, 0x4, R14 ;  /* 0x0000000413127825 */ /* 0x000fe200078e020e */
[----:B0-----:R-:W-:Y:S02]  /*1810*/  IADD3 R23, PT, PT, R27, 0x64, RZ ;  /* 0x000000641b177810 */ /* 0x001fe40007ffe0ff */
[----:B--2---:R0:W-:Y:S04]  /*1820*/  STG.E desc[UR8][R20.64+0x4], R22 ;  /* 0x0000041614007986 */ /* 0x0041e8000c101908 */
[----:B------:R-:W2:Y:S01]  /*1830*/  LDG.E R25, desc[UR8][R18.64+-0x8] ;  /* 0xfffff80812197981 */ /* 0x000ea2000c1e1900 */
[----:B0-----:R-:W-:-:S05]  /*1840*/  IMAD.WIDE R22, R23, 0x4, R12 ;  /* 0x0000000417167825 */ /* 0x001fca00078e020c */
[----:B--2---:R0:W-:Y:S04]  /*1850*/  STG.E desc[UR8][R22.64+-0x8], R25 ;  /* 0xfffff81916007986 */ /* 0x0041e8000c101908 */
[----:B------:R-:W2:Y:S04]  /*1860*/  LDG.E R29, desc[UR8][R18.64+-0x4] ;  /* 0xfffffc08121d7981 */ /* 0x000ea8000c1e1900 */
[----:B--2---:R-:W-:Y:S04]  /*1870*/  STG.E desc[UR8][R22.64+-0x4], R29 ;  /* 0xfffffc1d16007986 */ /* 0x004fe8000c101908 */
[----:B------:R-:W2:Y:S01]  /*1880*/  LDG.E R21, desc[UR8][R18.64] ;  /* 0x0000000812157981 */ /* 0x000ea2000c1e1900 */
[----:B0-----:R-:W-:-:S03]  /*1890*/  IADD3 R25, PT, PT, R2, 0x68, RZ ;  /* 0x0000006802197810 */ /* 0x001fc60007ffe0ff */
        /* <DEDUP_REMOVED lines=10> */
[----:B------:R-:W2:Y:S04]  /*1940*/  LDG.E R19, desc[UR8][R20.64] ;  /* 0x0000000814137981 */ /* 0x000ea8000c1e1900 */
[----:B--2---:R0:W-:Y:S04]  /*1950*/  STG.E desc[UR8][R24.64], R19 ;  /* 0x0000001318007986 */ /* 0x0041e8000c101908 */
[----:B------:R1:W2:Y:S01]  /*1960*/  LDG.E R23, desc[UR8][R20.64+0x4] ;  /* 0x0000040814177981 */ /* 0x0002a2000c1e1900 */
[----:B------:R-:W-:Y:S01]  /*1970*/  IMAD.IADD R22, R3, 0x1, R27 ;  /* 0x0000000103167824 */ /* 0x000fe200078e021b */
[----:B0-----:R-:W1:Y:S03]  /*1980*/  LDC.64 R18, c[0x0][0x388] ;  /* 0x0000e200ff127b82 */ /* 0x001e660000000a00 */
[----:B-1----:R-:W-:Y:S01]  /*1990*/  IMAD.WIDE R20, R22, 0x4, R18 ;  /* 0x0000000416147825 */ /* 0x002fe200078e0212 */
[----:B--2---:R0:W-:Y:S04]  /*19a0*/  STG.E desc[UR8][R24.64+0x4], R23 ;  /* 0x0000041718007986 */ /* 0x0041e8000c101908 */
[----:B------:R1:W-:Y:S01]  /*19b0*/  STG.E desc[UR8][R20.64], R4 ;  /* 0x0000000414007986 */ /* 0x0003e2000c101908 */
[----:B0-----:R-:W-:-:S05]  /*19c0*/  IADD3 R23, PT, PT, R6, R27, RZ ;  /* 0x0000001b06177210 */ /* 0x001fca0007ffe0ff */
[----:B------:R-:W-:-:S05]  /*19d0*/  IMAD.WIDE R22, R23, 0x4, R18 ;  /* 0x0000000417167825 */ /* 0x000fca00078e0212 */
[----:B------:R-:W2:Y:S01]  /*19e0*/  LDG.E R29, desc[UR8][R22.64] ;  /* 0x00000008161d7981 */ /* 0x000ea2000c1e1900 */
[----:B------:R-:W-:-:S05]  /*19f0*/  IADD3 R25, PT, PT, R7, R27, RZ ;  /* 0x0000001b07197210 */ /* 0x000fca0007ffe0ff */
[----:B-1----:R-:W-:Y:S01]  /*1a00*/  IMAD.WIDE R20, R25, 0x4, R18 ;  /* 0x0000000419147825 */ /* 0x002fe200078e0212 */
[----:B--2---:R-:W-:-:S05]  /*1a10*/  LOP3.LUT R29, R29, R28, RZ, 0x30, !PT ;  /* 0x0000001c1d1d7212 */ /* 0x004fca00078e30ff */
[----:B------:R0:W-:Y:S04]  /*1a20*/  STG.E desc[UR8][R22.64], R29 ;  /* 0x0000001d16007986 */ /* 0x0001e8000c101908 */
[----:B------:R-:W2:Y:S01]  /*1a30*/  LDG.E R25, desc[UR8][R20.64] ;  /* 0x0000000814197981 */ /* 0x000ea2000c1e1900 */
[----:B------:R-:W-:-:S05]  /*1a40*/  IADD3 R27, PT, PT, R26, R27, RZ ;  /* 0x0000001b1a1b7210 */ /* 0x000fca0007ffe0ff */
[----:B------:R-:W-:Y:S01]  /*1a50*/  IMAD.WIDE R18, R27, 0x4, R18 ;  /* 0x000000041b127825 */ /* 0x000fe200078e0212 */
[----:B--2---:R-:W-:-:S05]  /*1a60*/  LOP3.LUT R25, R25, R28, RZ, 0x30, !PT ;  /* 0x0000001c19197212 */ /* 0x004fca00078e30ff */
[----:B------:R0:W-:Y:S04]  /*1a70*/  STG.E desc[UR8][R20.64], R25 ;  /* 0x0000001914007986 */ /* 0x0001e8000c101908 */
[----:B------:R-:W2:Y:S02]  /*1a80*/  LDG.E R27, desc[UR8][R18.64] ;  /* 0x00000008121b7981 */ /* 0x000ea4000c1e1900 */
[----:B--2---:R-:W-:-:S05]  /*1a90*/  LOP3.LUT R27, R27, R28, RZ, 0x30, !PT ;  /* 0x0000001c1b1b7212 */ /* 0x004fca00078e30ff */
[----:B------:R0:W-:Y:S02]  /*1aa0*/  STG.E desc[UR8][R18.64], R27 ;  /* 0x0000001b12007986 */ /* 0x0001e4000c101908 */
.L_x_4:
[----:B------:R-:W-:Y:S05]  /*1ab0*/  BSYNC.RECONVERGENT B0 ;  /* 0x0000000000007941 */ /* 0x000fea0003800200 */
.L_x_3:
[----:B------:R-:W-:-:S04]  /*1ac0*/  IADD3 R4, PT, PT, R4, 0x1, RZ ;  /* 0x0000000104047810 */ /* 0x000fc80007ffe0ff */
[----:B------:R-:W-:-:S13]  /*1ad0*/  ISETP.NE.AND P0, PT, R4, 0xa, PT ;  /* 0x0000000a0400780c */ /* 0x000fda0003f05270 */
[----:B------:R-:W-:Y:S05]  /*1ae0*/  @P0 BRA `(.L_x_5) ;  /* 0xffffffe8002c0947 */ /* 0x000fea000383ffff */
[----:B------:R-:W1:Y:S01]  /*1af0*/  LDC R3, c[0x0][0x370] ;  /* 0x0000dc00ff037b82 */ /* 0x000e620000000800 */
[----:B------:R-:W2:Y:S01]  /*1b00*/  LDCU UR4, c[0x0][0x390] ;  /* 0x00007200ff0477ac */ /* 0x000ea20008000800 */
[----:B-1----:R-:W-:-:S05]  /*1b10*/  IMAD R0, R3, UR10, R0 ;  /* 0x0000000a03007c24 */ /* 0x002fca000f8e0200 */
[----:B--2---:R-:W-:-:S13]  /*1b20*/  ISETP.GE.AND P0, PT, R0, UR4, PT ;  /* 0x0000000400007c0c */ /* 0x004fda000bf06270 */
[----:B------:R-:W-:Y:S05]  /*1b30*/  @!P0 BRA `(.L_x_6) ;  /* 0xffffffe400788947 */ /* 0x000fea000383ffff */
[----:B------:R-:W-:Y:S05]  /*1b40*/  EXIT ;  /* 0x000000000000794d */ /* 0x000fea0003800000 */
.L_x_7:
[----:B------:R-:W-:-:S00]  /*1b50*/  BRA `(.L_x_7) ;  /* 0xfffffffc00fc7947 */ /* 0x000fc0000383ffff */
[----:B------:R-:W-:-:S00]  /*1b60*/  NOP ;  /* 0x0000000000007918 */ /* 0x000fc00000000000 */
        /* <DEDUP_REMOVED lines=9> */
.L_x_8:


//--------------------- .nv.shared.reserved.0     --------------------------
	.section	.nv.shared.reserved.0,"aw",@nobits
	.weak		__nv_reservedSMEM_offset_0_alias
	.size		__nv_reservedSMEM_offset_0_alias, 0, 64
	.other		__nv_reservedSMEM_offset_0_alias,@"STO_CUDA_RESERVED_SHARED STV_DEFAULT"
__nv_reservedSMEM_offset_0_alias:
	.zero		0
	.zero		64


//--------------------- .nv.constant0._Z7cudaBFSPjS_iPi --------------------------
	.section	.nv.constant0._Z7cudaBFSPjS_iPi,"a",@progbits
	.sectionflags	@""
	.align	4
.nv.constant0._Z7cudaBFSPjS_iPi:
	.zero		928


//--------------------- SYMBOLS --------------------------

	.type		.nv.reservedSmem.offset0,@object
	.size		.nv.reservedSmem.offset0,0x4
